//
// Generated by NVIDIA NVVM Compiler
//
// Compiler Build ID: CL-36424714
// Cuda compilation tools, release 13.0, V13.0.88
// Based on NVVM 20.0.0
//

.version 9.0
.target sm_100
.address_size 64

	// .globl	_Z10kernelFuncv

.visible .entry _Z10kernelFuncv()
{


	ret;

}


// ===== COMPILED SASS (sm_100) =====

	.target	sm_100

	.elftype	@"ET_EXEC"


//--------------------- .note.nv.tkinfo           --------------------------
	.section	.note.nv.tkinfo,"",@"SHT_NOTE"
	.sectionflags	@"SHF_NOTE_NV_TKINFO"
	.tkinfo
        /*0018*/ 	.word	0x00000002
        /*0030*/ 	.string	""
        /*0030*/ 	.string	"ptxas"
        /*0030*/ 	.string	"Cuda compilation tools, release 13.0, V13.0.88"
        /*0030*/ 	.string	"Build cuda_13.0.r13.0/compiler.36424714_0"
        /*0030*/ 	.string	"-arch sm_100 -m 64 "



//--------------------- .note.nv.cuinfo           --------------------------
	.section	.note.nv.cuinfo,"",@"SHT_NOTE"
	.sectionflags	@"SHF_NOTE_NV_CUINFO"
        /*0018*/ 	.short	0x0002
        /*001a*/ 	.short	0x0064
        /*001c*/ 	.short	0x0082
	.zero		2


//--------------------- .nv.info                  --------------------------
	.section	.nv.info,"",@"SHT_CUDA_INFO"
	.align	4


	//----- nvinfo : EIATTR_REGCOUNT
	.align		4
        /*0000*/ 	.byte	0x04, 0x2f
        /*0002*/ 	.short	(.L_1 - .L_0)
	.align		4
.L_0:
        /*0004*/ 	.word	index@(_Z10kernelFuncv)
        /*0008*/ 	.word	0x00000004


	//----- nvinfo : EIATTR_FRAME_SIZE
	.align		4
.L_1:
        /*000c*/ 	.byte	0x04, 0x11
        /*000e*/ 	.short	(.L_3 - .L_2)
	.align		4
.L_2:
        /*0010*/ 	.word	index@(_Z10kernelFuncv)
        /*0014*/ 	.word	0x00000000


	//----- nvinfo : EIATTR_MIN_STACK_SIZE
	.align		4
.L_3:
        /*0018*/ 	.byte	0x04, 0x12
        /*001a*/ 	.short	(.L_5 - .L_4)
	.align		4
.L_4:
        /*001c*/ 	.word	index@(_Z10kernelFuncv)
        /*0020*/ 	.word	0x00000000
.L_5:


//--------------------- .nv.compat                --------------------------
	.section	.nv.compat,"",@"SHT_CUDA_COMPAT_INFO"
	.align	4
        /*0000*/ 	.byte	0x02, 0x09, 0x00, 0x00, 0x02, 0x02, 0x01, 0x00, 0x02, 0x05, 0x05, 0x00, 0x03, 0x07, 0x01, 0x01
        /*0010*/ 	.byte	0x02, 0x03, 0x00, 0x00, 0x02, 0x06, 0x01, 0x00, 0x04, 0x0b, 0x08, 0x00, 0x09, 0x00, 0x00, 0x00
        /*0020*/ 	.byte	0x00, 0x00, 0x00, 0x00


//--------------------- .nv.info._Z10kernelFuncv  --------------------------
	.section	.nv.info._Z10kernelFuncv,"",@"SHT_CUDA_INFO"
	.sectionflags	@""
	.align	4


	//----- nvinfo : EIATTR_CUDA_API_VERSION
	.align		4
        /*0000*/ 	.byte	0x04, 0x37
        /*0002*/ 	.short	(.L_7 - .L_6)
.L_6:
        /*0004*/ 	.word	0x00000082


	//----- nvinfo : EIATTR_SPARSE_MMA_MASK
	.align		4
.L_7:
        /*0008*/ 	.byte	0x03, 0x50
        /*000a*/ 	.short	0x0000


	//----- nvinfo : EIATTR_MAXREG_COUNT
	.align		4
        /*000c*/ 	.byte	0x03, 0x1b
        /*000e*/ 	.short	0x00ff


	//----- nvinfo : EIATTR_MERCURY_ISA_VERSION
	.align		4
        /*0010*/ 	.byte	0x03, 0x5f
        /*0012*/ 	.short	0x0101


	//----- nvinfo : EIATTR_VRC_CTA_INIT_COUNT
	.align		4
        /*0014*/ 	.byte	0x02, 0x4a
	.zero		1
	.zero		1


	//----- nvinfo : EIATTR_EXIT_INSTR_OFFSETS
	.align		4
        /*0018*/ 	.byte	0x04, 0x1c
        /*001a*/ 	.short	(.L_9 - .L_8)


	//   ....[0]....
.L_8:
        /*001c*/ 	.word	0x00000010


	//----- nvinfo : EIATTR_SW_WAR
	.align		4
.L_9:
        /*0020*/ 	.byte	0x04, 0x36
        /*0022*/ 	.short	(.L_11 - .L_10)
.L_10:
        /*0024*/ 	.word	0x00000008
.L_11:


//--------------------- .nv.callgraph             --------------------------
	.section	.nv.callgraph,"",@"SHT_CUDA_CALLGRAPH"
	.align	4
	.sectionentsize	8
	.align		4
        /*0000*/ 	.word	0x00000000
	.align		4
        /*0004*/ 	.word	0xffffffff
	.align		4
        /*0008*/ 	.word	0x00000000
	.align		4
        /*000c*/ 	.word	0xfffffffe
	.align		4
        /*0010*/ 	.word	0x00000000
	.align		4
        /*0014*/ 	.word	0xfffffffd
	.align		4
        /*0018*/ 	.word	0x00000000
	.align		4
        /*001c*/ 	.word	0xfffffffc


//--------------------- .text._Z10kernelFuncv     --------------------------
	.section	.text._Z10kernelFuncv,"ax",@progbits
	.align	128
        .global         _Z10kernelFuncv
        .type           _Z10kernelFuncv,@function
        .size           _Z10kernelFuncv,(.L_x_1 - _Z10kernelFuncv)
        .other          _Z10kernelFuncv,@"STO_CUDA_ENTRY STV_DEFAULT"
_Z10kernelFuncv:
.text._Z10kernelFuncv:
[----:B------:R-:W-:Y:S01]  /*0000*/  LDC R1, c[0x0][0x37c] ;  /* 0x0000df00ff017b82 */ /* 0x000fe20000000800 */
[----:B------:R-:W-:Y:S05]  /*0010*/  EXIT ;  /* 0x000000000000794d */ /* 0x000fea0003800000 */
.L_x_0:
[----:B------:R-:W-:-:S00]  /*0020*/  BRA `(.L_x_0) ;  /* 0xfffffffc00fc7947 */ /* 0x000fc0000383ffff */
[----:B------:R-:W-:-:S00]  /*0030*/  NOP ;  /* 0x0000000000007918 */ /* 0x000fc00000000000 */
        /* <DEDUP_REMOVED lines=12> */
.L_x_1:


//--------------------- .nv.shared.reserved.0     --------------------------
	.section	.nv.shared.reserved.0,"aw",@nobits
	.weak		__nv_reservedSMEM_offset_0_alias
	.size		__nv_reservedSMEM_offset_0_alias, 0, 64
	.other		__nv_reservedSMEM_offset_0_alias,@"STO_CUDA_RESERVED_SHARED STV_DEFAULT"
__nv_reservedSMEM_offset_0_alias:
	.zero		0
	.zero		64


//--------------------- .nv.constant0._Z10kernelFuncv --------------------------
	.section	.nv.constant0._Z10kernelFuncv,"a",@progbits
	.sectionflags	@""
	.align	4
.nv.constant0._Z10kernelFuncv:
	.zero		896


//--------------------- SYMBOLS --------------------------

	.type		.nv.reservedSmem.offset0,@object
	.size		.nv.reservedSmem.offset0,0x4
